	.headerflags	@"EF_CUDA_TEXMODE_UNIFIED EF_CUDA_64BIT_ADDRESS EF_CUDA_ACCELERATORS EF_CUDA_SM90 EF_CUDA_VIRTUAL_SM(EF_CUDA_SM90)"
	.elftype	@"ET_EXEC"


//--------------------- .nv.info                  --------------------------
	.section	.nv.info,"",@"SHT_CUDA_INFO"
	.align	4


	//----- nvinfo : EIATTR_REGCOUNT
	.align		4
        /*0000*/ 	.byte	0x04, 0x2f
        /*0002*/ 	.short	(.L_1 - .L_0)
	.align		4
.L_0:
        /*0004*/ 	.word	index@(triton_poi_fused_convolution_relu_10)
        /*0008*/ 	.word	0x0000000c


	//----- nvinfo : EIATTR_MIN_STACK_SIZE
	.align		4
.L_1:
        /*000c*/ 	.byte	0x04, 0x12
        /*000e*/ 	.short	(.L_3 - .L_2)
	.align		4
.L_2:
        /*0010*/ 	.word	index@(triton_poi_fused_convolution_relu_10)
        /*0014*/ 	.word	0x00000000


	//----- nvinfo : EIATTR_FRAME_SIZE
	.align		4
.L_3:
        /*0018*/ 	.byte	0x04, 0x11
        /*001a*/ 	.short	(.L_5 - .L_4)
	.align		4
.L_4:
        /*001c*/ 	.word	index@(triton_poi_fused_convolution_relu_10)
        /*0020*/ 	.word	0x00000000


	//----- nvinfo : EIATTR_MIN_STACK_SIZE
	.align		4
.L_5:
        /*0024*/ 	.byte	0x04, 0x12
        /*0026*/ 	.short	(.L_7 - .L_6)
	.align		4
.L_6:
        /*0028*/ 	.word	index@(triton_poi_fused_convolution_relu_10)
        /*002c*/ 	.word	0x00000000
.L_7:


//--------------------- .nv.info.triton_poi_fused_convolution_relu_10 --------------------------
	.section	.nv.info.triton_poi_fused_convolution_relu_10,"",@"SHT_CUDA_INFO"
	.sectionflags	@""
	.align	4


	//----- nvinfo : EIATTR_CUDA_API_VERSION
	.align		4
        /*0000*/ 	.byte	0x04, 0x37
        /*0002*/ 	.short	(.L_9 - .L_8)
.L_8:
        /*0004*/ 	.word	0x0000007c


	//----- nvinfo : EIATTR_KPARAM_INFO
	.align		4
.L_9:
        /*0008*/ 	.byte	0x04, 0x17
        /*000a*/ 	.short	(.L_11 - .L_10)
.L_10:
        /*000c*/ 	.word	0x00000000
        /*0010*/ 	.short	0x0002
        /*0012*/ 	.short	0x0010
        /*0014*/ 	.byte	0x00, 0xf0, 0x11, 0x00


	//----- nvinfo : EIATTR_KPARAM_INFO
	.align		4
.L_11:
        /*0018*/ 	.byte	0x04, 0x17
        /*001a*/ 	.short	(.L_13 - .L_12)
.L_12:
        /*001c*/ 	.word	0x00000000
        /*0020*/ 	.short	0x0001
        /*0022*/ 	.short	0x0008
        /*0024*/ 	.byte	0x00, 0xf4, 0x21, 0x00


	//----- nvinfo : EIATTR_KPARAM_INFO
	.align		4
.L_13:
        /*0028*/ 	.byte	0x04, 0x17
        /*002a*/ 	.short	(.L_15 - .L_14)
.L_14:
        /*002c*/ 	.word	0x00000000
        /*0030*/ 	.short	0x0000
        /*0032*/ 	.short	0x0000
        /*0034*/ 	.byte	0x00, 0xf4, 0x21, 0x00


	//----- nvinfo : EIATTR_SPARSE_MMA_MASK
	.align		4
.L_15:
        /*0038*/ 	.byte	0x03, 0x50
        /*003a*/ 	.short	0x0000


	//----- nvinfo : EIATTR_MAXREG_COUNT
	.align		4
        /*003c*/ 	.byte	0x03, 0x1b
        /*003e*/ 	.short	0x00ff


	//----- nvinfo : EIATTR_EXIT_INSTR_OFFSETS
	.align		4
        /*0040*/ 	.byte	0x04, 0x1c
        /*0042*/ 	.short	(.L_17 - .L_16)


	//   ....[0]....
.L_16:
        /*0044*/ 	.word	0x00000190


	//----- nvinfo : EIATTR_REQNTID
	.align		4
.L_17:
        /*0048*/ 	.byte	0x04, 0x10
        /*004a*/ 	.short	(.L_19 - .L_18)
.L_18:
        /*004c*/ 	.word	0x00000100
        /*0050*/ 	.word	0x00000001
        /*0054*/ 	.word	0x00000001


	//----- nvinfo : EIATTR_CBANK_PARAM_SIZE
	.align		4
.L_19:
        /*0058*/ 	.byte	0x03, 0x19
        /*005a*/ 	.short	0x0014


	//----- nvinfo : EIATTR_PARAM_CBANK
	.align		4
        /*005c*/ 	.byte	0x04, 0x0a
        /*005e*/ 	.short	(.L_21 - .L_20)
	.align		4
.L_20:
        /*0060*/ 	.word	index@(.nv.constant0.triton_poi_fused_convolution_relu_10)
        /*0064*/ 	.short	0x0210
        /*0066*/ 	.short	0x0014


	//----- nvinfo : EIATTR_SW_WAR
	.align		4
.L_21:
        /*0068*/ 	.byte	0x04, 0x36
        /*006a*/ 	.short	(.L_23 - .L_22)
.L_22:
        /*006c*/ 	.word	0x00000008
.L_23:


//--------------------- .nv.callgraph             --------------------------
	.section	.nv.callgraph,"",@"SHT_CUDA_CALLGRAPH"
	.align	4
	.sectionentsize	8
	.align		4
        /*0000*/ 	.word	0x00000000
	.align		4
        /*0004*/ 	.word	0xffffffff
	.align		4
        /*0008*/ 	.word	0x00000000
	.align		4
        /*000c*/ 	.word	0xfffffffe
	.align		4
        /*0010*/ 	.word	0x00000000
	.align		4
        /*0014*/ 	.word	0xfffffffd
	.align		4
        /*0018*/ 	.word	0x00000000
	.align		4
        /*001c*/ 	.word	0xfffffffc


//--------------------- .text.triton_poi_fused_convolution_relu_10 --------------------------
	.section	.text.triton_poi_fused_convolution_relu_10,"ax",@progbits
	.align	128
        .global         triton_poi_fused_convolution_relu_10
        .type           triton_poi_fused_convolution_relu_10,@function
        .size           triton_poi_fused_convolution_relu_10,(.L_x_1 - triton_poi_fused_convolution_relu_10)
        .other          triton_poi_fused_convolution_relu_10,@"STO_CUDA_ENTRY STV_DEFAULT"
triton_poi_fused_convolution_relu_10:
.text.triton_poi_fused_convolution_relu_10:
[----:B------:R-:W-:Y:S01]  /*0000*/  LDC R1, c[0x0][0x28] ;  /* 0x00000a00ff017b82 */ /* 0x000fe20000000800 */
[----:B------:R-:W1:Y:S07]  /*0010*/  S2R R0, SR_TID.X ;  /* 0x0000000000007919 */ /* 0x000e6e0000002100 */
[----:B------:R-:W2:Y:S01]  /*0020*/  LDC.64 R4, c[0x0][0x218] ;  /* 0x00008600ff047b82 */ /* 0x000ea20000000a00 */
[----:B------:R-:W-:Y:S01]  /*0030*/  ULDC.64 UR4, c[0x0][0x208] ;  /* 0x0000820000047ab9 */ /* 0x000fe20000000a00 */
[----:B------:R-:W3:Y:S06]  /*0040*/  S2R R7, SR_CTAID.X ;  /* 0x0000000000077919 */ /* 0x000eec0000002500 */
[----:B------:R-:W4:Y:S01]  /*0050*/  LDC.64 R2, c[0x0][0x210] ;  /* 0x00008400ff027b82 */ /* 0x000f220000000a00 */
[----:B-1----:R-:W-:Y:S01]  /*0060*/  IMAD.SHL.U32 R0, R0, 0x2, RZ ;  /* 0x0000000200007824 */ /* 0x002fe200078e00ff */
[----:B---3--:R-:W-:-:S04]  /*0070*/  SHF.R.S32.HI R6, RZ, 0x16, R7 ;  /* 0x00000016ff067819 */ /* 0x008fc80000011407 */
[----:B------:R-:W-:-:S05]  /*0080*/  LOP3.LUT R0, R0, 0x1fe, RZ, 0xc0, !PT ;  /* 0x000001fe00007812 */ /* 0x000fca00078ec0ff */
[----:B------:R-:W-:Y:S01]  /*0090*/  IMAD R7, R7, 0x200, R0 ;  /* 0x0000020007077824 */ /* 0x000fe200078e0200 */
[----:B------:R-:W-:-:S03]  /*00a0*/  SGXT R0, R6, 0x1 ;  /* 0x000000010600781a */ /* 0x000fc60000000200 */
[----:B----4-:R-:W-:Y:S01]  /*00b0*/  IMAD.WIDE R2, R7, 0x4, R2 ;  /* 0x0000000407027825 */ /* 0x010fe200078e0202 */
[----:B------:R-:W-:-:S04]  /*00c0*/  LEA.HI R0, R0, R7, RZ, 0x7 ;  /* 0x0000000700007211 */ /* 0x000fc800078f38ff */
[----:B------:R-:W-:-:S05]  /*00d0*/  LOP3.LUT R0, R0, 0xffffff80, RZ, 0xc0, !PT ;  /* 0xffffff8000007812 */ /* 0x000fca00078ec0ff */
[----:B------:R-:W-:Y:S02]  /*00e0*/  IMAD.IADD R9, R7, 0x1, -R0 ;  /* 0x0000000107097824 */ /* 0x000fe400078e0a00 */
[----:B------:R-:W3:Y:S02]  /*00f0*/  LDG.E.64 R6, desc[UR4][R2.64] ;  /* 0x0000000402067981 */ /* 0x000ee4000c1e1b00 */
[----:B--2---:R-:W-:-:S06]  /*0100*/  IMAD.WIDE R4, R9, 0x4, R4 ;  /* 0x0000000409047825 */ /* 0x004fcc00078e0204 */
[----:B------:R-:W3:Y:S02]  /*0110*/  LDG.E.EL.64 R4, desc[UR4][R4.64] ;  /* 0x0000000404047981 */ /* 0x000ee4000c2e1b00 */
[C---:B---3--:R-:W-:Y:S01]  /*0120*/  FSETP.GEU.AND P0, PT, R6.reuse, -R4, PT ;  /* 0x800000040600720b */ /* 0x048fe20003f0e000 */
[----:B------:R-:W-:Y:S01]  /*0130*/  FADD R6, R6, R4 ;  /* 0x0000000406067221 */ /* 0x000fe20000000000 */
[C---:B------:R-:W-:Y:S01]  /*0140*/  FADD R0, R7.reuse, R5 ;  /* 0x0000000507007221 */ /* 0x040fe20000000000 */
[----:B------:R-:W-:-:S03]  /*0150*/  FSETP.GEU.AND P1, PT, R7, -R5, PT ;  /* 0x800000050700720b */ /* 0x000fc60003f2e000 */
[----:B------:R-:W-:Y:S02]  /*0160*/  FSEL R6, R6, RZ, P0 ;  /* 0x000000ff06067208 */ /* 0x000fe40000000000 */
[----:B------:R-:W-:-:S05]  /*0170*/  FSEL R7, R0, RZ, P1 ;  /* 0x000000ff00077208 */ /* 0x000fca0000800000 */
[----:B------:R-:W-:Y:S01]  /*0180*/  STG.E.64 desc[UR4][R2.64], R6 ;  /* 0x0000000602007986 */ /* 0x000fe2000c101b04 */
[----:B------:R-:W-:Y:S05]  /*0190*/  EXIT ;  /* 0x000000000000794d */ /* 0x000fea0003800000 */
.L_x_0:
[----:B------:R-:W-:-:S00]  /*01a0*/  BRA `(.L_x_0) ;  /* 0xfffffffc00fc7947 */ /* 0x000fc0000383ffff */
[----:B------:R-:W-:-:S00]  /*01b0*/  NOP ;  /* 0x0000000000007918 */ /* 0x000fc00000000000 */
        /* <DEDUP_REMOVED lines=12> */
.L_x_1:


//--------------------- .nv.constant0.triton_poi_fused_convolution_relu_10 --------------------------
	.section	.nv.constant0.triton_poi_fused_convolution_relu_10,"a",@progbits
	.sectionflags	@""
	.align	4
.nv.constant0.triton_poi_fused_convolution_relu_10:
	.zero		548
